	.headerflags	@"EF_CUDA_TEXMODE_UNIFIED EF_CUDA_64BIT_ADDRESS EF_CUDA_ACCELERATORS EF_CUDA_SM90 EF_CUDA_VIRTUAL_SM(EF_CUDA_SM90)"
	.elftype	@"ET_EXEC"


//--------------------- .nv.info                  --------------------------
	.section	.nv.info,"",@"SHT_CUDA_INFO"
	.align	4


	//----- nvinfo : EIATTR_REGCOUNT
	.align		4
        /*0000*/ 	.byte	0x04, 0x2f
        /*0002*/ 	.short	(.L_3 - .L_2)
	.align		4
.L_2:
        /*0004*/ 	.word	index@(triton_poi_fused__native_batch_norm_legit_no_training_relu_50)
        /*0008*/ 	.word	0x00000020


	//----- nvinfo : EIATTR_MIN_STACK_SIZE
	.align		4
.L_3:
        /*000c*/ 	.byte	0x04, 0x12
        /*000e*/ 	.short	(.L_5 - .L_4)
	.align		4
.L_4:
        /*0010*/ 	.word	index@(triton_poi_fused__native_batch_norm_legit_no_training_relu_50)
        /*0014*/ 	.word	0x00000000


	//----- nvinfo : EIATTR_FRAME_SIZE
	.align		4
.L_5:
        /*0018*/ 	.byte	0x04, 0x11
        /*001a*/ 	.short	(.L_7 - .L_6)
	.align		4
.L_6:
        /*001c*/ 	.word	index@(triton_poi_fused__native_batch_norm_legit_no_training_relu_50)
        /*0020*/ 	.word	0x00000000


	//----- nvinfo : EIATTR_MIN_STACK_SIZE
	.align		4
.L_7:
        /*0024*/ 	.byte	0x04, 0x12
        /*0026*/ 	.short	(.L_9 - .L_8)
	.align		4
.L_8:
        /*0028*/ 	.word	index@(triton_poi_fused__native_batch_norm_legit_no_training_relu_50)
        /*002c*/ 	.word	0x00000000
.L_9:


//--------------------- .nv.info.triton_poi_fused__native_batch_norm_legit_no_training_relu_50 --------------------------
	.section	.nv.info.triton_poi_fused__native_batch_norm_legit_no_training_relu_50,"",@"SHT_CUDA_INFO"
	.sectionflags	@""
	.align	4


	//----- nvinfo : EIATTR_CUDA_API_VERSION
	.align		4
        /*0000*/ 	.byte	0x04, 0x37
        /*0002*/ 	.short	(.L_11 - .L_10)
.L_10:
        /*0004*/ 	.word	0x0000007c


	//----- nvinfo : EIATTR_KPARAM_INFO
	.align		4
.L_11:
        /*0008*/ 	.byte	0x04, 0x17
        /*000a*/ 	.short	(.L_13 - .L_12)
.L_12:
        /*000c*/ 	.word	0x00000000
        /*0010*/ 	.short	0x0007
        /*0012*/ 	.short	0x0034
        /*0014*/ 	.byte	0x00, 0xf0, 0x11, 0x00


	//----- nvinfo : EIATTR_KPARAM_INFO
	.align		4
.L_13:
        /*0018*/ 	.byte	0x04, 0x17
        /*001a*/ 	.short	(.L_15 - .L_14)
.L_14:
        /*001c*/ 	.word	0x00000000
        /*0020*/ 	.short	0x0006
        /*0022*/ 	.short	0x0030
        /*0024*/ 	.byte	0x00, 0xf0, 0x11, 0x00


	//----- nvinfo : EIATTR_KPARAM_INFO
	.align		4
.L_15:
        /*0028*/ 	.byte	0x04, 0x17
        /*002a*/ 	.short	(.L_17 - .L_16)
.L_16:
        /*002c*/ 	.word	0x00000000
        /*0030*/ 	.short	0x0005
        /*0032*/ 	.short	0x0028
        /*0034*/ 	.byte	0x00, 0xf4, 0x21, 0x00


	//----- nvinfo : EIATTR_KPARAM_INFO
	.align		4
.L_17:
        /*0038*/ 	.byte	0x04, 0x17
        /*003a*/ 	.short	(.L_19 - .L_18)
.L_18:
        /*003c*/ 	.word	0x00000000
        /*0040*/ 	.short	0x0004
        /*0042*/ 	.short	0x0020
        /*0044*/ 	.byte	0x00, 0xf4, 0x21, 0x00


	//----- nvinfo : EIATTR_KPARAM_INFO
	.align		4
.L_19:
        /*0048*/ 	.byte	0x04, 0x17
        /*004a*/ 	.short	(.L_21 - .L_20)
.L_20:
        /*004c*/ 	.word	0x00000000
        /*0050*/ 	.short	0x0003
        /*0052*/ 	.short	0x0018
        /*0054*/ 	.byte	0x00, 0xf4, 0x21, 0x00


	//----- nvinfo : EIATTR_KPARAM_INFO
	.align		4
.L_21:
        /*0058*/ 	.byte	0x04, 0x17
        /*005a*/ 	.short	(.L_23 - .L_22)
.L_22:
        /*005c*/ 	.word	0x00000000
        /*0060*/ 	.short	0x0002
        /*0062*/ 	.short	0x0010
        /*0064*/ 	.byte	0x00, 0xf4, 0x21, 0x00


	//----- nvinfo : EIATTR_KPARAM_INFO
	.align		4
.L_23:
        /*0068*/ 	.byte	0x04, 0x17
        /*006a*/ 	.short	(.L_25 - .L_24)
.L_24:
        /*006c*/ 	.word	0x00000000
        /*0070*/ 	.short	0x0001
        /*0072*/ 	.short	0x0008
        /*0074*/ 	.byte	0x00, 0xf4, 0x21, 0x00


	//----- nvinfo : EIATTR_KPARAM_INFO
	.align		4
.L_25:
        /*0078*/ 	.byte	0x04, 0x17
        /*007a*/ 	.short	(.L_27 - .L_26)
.L_26:
        /*007c*/ 	.word	0x00000000
        /*0080*/ 	.short	0x0000
        /*0082*/ 	.short	0x0000
        /*0084*/ 	.byte	0x00, 0xf4, 0x21, 0x00


	//----- nvinfo : EIATTR_SPARSE_MMA_MASK
	.align		4
.L_27:
        /*0088*/ 	.byte	0x03, 0x50
        /*008a*/ 	.short	0x0000


	//----- nvinfo : EIATTR_MAXREG_COUNT
	.align		4
        /*008c*/ 	.byte	0x03, 0x1b
        /*008e*/ 	.short	0x00ff


	//----- nvinfo : EIATTR_EXIT_INSTR_OFFSETS
	.align		4
        /*0090*/ 	.byte	0x04, 0x1c
        /*0092*/ 	.short	(.L_29 - .L_28)


	//   ....[0]....
.L_28:
        /*0094*/ 	.word	0x00000bf0


	//   ....[1]....
        /*0098*/ 	.word	0x00000cc0


	//----- nvinfo : EIATTR_REQNTID
	.align		4
.L_29:
        /*009c*/ 	.byte	0x04, 0x10
        /*009e*/ 	.short	(.L_31 - .L_30)
.L_30:
        /*00a0*/ 	.word	0x00000080
        /*00a4*/ 	.word	0x00000001
        /*00a8*/ 	.word	0x00000001


	//----- nvinfo : EIATTR_CBANK_PARAM_SIZE
	.align		4
.L_31:
        /*00ac*/ 	.byte	0x03, 0x19
        /*00ae*/ 	.short	0x0038


	//----- nvinfo : EIATTR_PARAM_CBANK
	.align		4
        /*00b0*/ 	.byte	0x04, 0x0a
        /*00b2*/ 	.short	(.L_33 - .L_32)
	.align		4
.L_32:
        /*00b4*/ 	.word	index@(.nv.constant0.triton_poi_fused__native_batch_norm_legit_no_training_relu_50)
        /*00b8*/ 	.short	0x0210
        /*00ba*/ 	.short	0x0038


	//----- nvinfo : EIATTR_SW_WAR
	.align		4
.L_33:
        /*00bc*/ 	.byte	0x04, 0x36
        /*00be*/ 	.short	(.L_35 - .L_34)
.L_34:
        /*00c0*/ 	.word	0x00000008
.L_35:


//--------------------- .nv.callgraph             --------------------------
	.section	.nv.callgraph,"",@"SHT_CUDA_CALLGRAPH"
	.align	4
	.sectionentsize	8
	.align		4
        /*0000*/ 	.word	0x00000000
	.align		4
        /*0004*/ 	.word	0xffffffff
	.align		4
        /*0008*/ 	.word	0x00000000
	.align		4
        /*000c*/ 	.word	0xfffffffe
	.align		4
        /*0010*/ 	.word	0x00000000
	.align		4
        /*0014*/ 	.word	0xfffffffd
	.align		4
        /*0018*/ 	.word	0x00000000
	.align		4
        /*001c*/ 	.word	0xfffffffc


//--------------------- .nv.constant4             --------------------------
	.section	.nv.constant4,"a",@progbits
	.align	8
	.align		8
.nv.constant4:
        /*0000*/ 	.dword	_$_str
	.align		8
        /*0008*/ 	.dword	_$_str_$_2


//--------------------- .text.triton_poi_fused__native_batch_norm_legit_no_training_relu_50 --------------------------
	.section	.text.triton_poi_fused__native_batch_norm_legit_no_training_relu_50,"ax",@progbits
	.sectionflags	@"SHF_BARRIERS=1"
	.align	128
        .global         triton_poi_fused__native_batch_norm_legit_no_training_relu_50
        .type           triton_poi_fused__native_batch_norm_legit_no_training_relu_50,@function
        .size           triton_poi_fused__native_batch_norm_legit_no_training_relu_50,(.L_x_1 - triton_poi_fused__native_batch_norm_legit_no_training_relu_50)
        .other          triton_poi_fused__native_batch_norm_legit_no_training_relu_50,@"STO_CUDA_ENTRY STV_DEFAULT"
triton_poi_fused__native_batch_norm_legit_no_training_relu_50:
.text.triton_poi_fused__native_batch_norm_legit_no_training_relu_50:
[----:B------:R-:W0:Y:S01]  /*0000*/  LDC R1, c[0x0][0x28] ;  /* 0x00000a00ff017b82 */ /* 0x000e220000000800 */
[----:B------:R-:W1:Y:S07]  /*0010*/  S2R R3, SR_CTAID.Y ;  /* 0x0000000000037919 */ /* 0x000e6e0000002600 */
[----:B------:R-:W2:Y:S01]  /*0020*/  LDC.64 R8, c[0x0][0x220] ;  /* 0x00008800ff087b82 */ /* 0x000ea20000000a00 */
[----:B------:R-:W-:Y:S01]  /*0030*/  CS2R R6, SRZ ;  /* 0x0000000000067805 */ /* 0x000fe2000001ff00 */
[----:B------:R-:W-:Y:S01]  /*0040*/  ULDC.64 UR6, c[0x0][0x208] ;  /* 0x0000820000067ab9 */ /* 0x000fe20000000a00 */
[----:B------:R-:W3:Y:S01]  /*0050*/  S2R R2, SR_TID.X ;  /* 0x0000000000027919 */ /* 0x000ee20000002100 */
[----:B------:R-:W4:Y:S04]  /*0060*/  S2R R21, SR_CTAID.X ;  /* 0x0000000000157919 */ /* 0x000f280000002500 */
[----:B------:R-:W5:Y:S08]  /*0070*/  LDC.64 R24, c[0x0][0x210] ;  /* 0x00008400ff187b82 */ /* 0x000f700000000a00 */
[----:B------:R-:W4:Y:S01]  /*0080*/  LDC.64 R16, c[0x0][0x218] ;  /* 0x00008600ff107b82 */ /* 0x000f220000000a00 */
[----:B-1----:R-:W-:-:S02]  /*0090*/  IMAD.SHL.U32 R3, R3, 0x10, RZ ;  /* 0x0000001003037824 */ /* 0x002fc400078e00ff */
[----:B---3--:R-:W-:-:S05]  /*00a0*/  IMAD.SHL.U32 R0, R2, 0x4, RZ ;  /* 0x0000000402007824 */ /* 0x008fca00078e00ff */
[----:B------:R-:W-:-:S04]  /*00b0*/  LOP3.LUT R22, R3, 0xc, R0, 0xf8, !PT ;  /* 0x0000000c03167812 */ /* 0x000fc800078ef800 */
[C---:B------:R-:W-:Y:S01]  /*00c0*/  ISETP.GE.AND P0, PT, R22.reuse, 0x500, PT ;  /* 0x000005001600780c */ /* 0x040fe20003f06270 */
[----:B------:R-:W-:-:S05]  /*00d0*/  IMAD.HI R4, R22, 0x66666667, RZ ;  /* 0x6666666716047827 */ /* 0x000fca00078e02ff */
[----:B------:R-:W-:-:S04]  /*00e0*/  SHF.R.U32.HI R5, RZ, 0x1f, R4 ;  /* 0x0000001fff057819 */ /* 0x000fc80000011604 */
[----:B------:R-:W-:Y:S02]  /*00f0*/  LEA.HI.SX32 R11, R4, R5, 0x19 ;  /* 0x00000005040b7211 */ /* 0x000fe400078fcaff */
[----:B------:R-:W-:-:S03]  /*0100*/  CS2R R4, SRZ ;  /* 0x0000000000047805 */ /* 0x000fc6000001ff00 */
[----:B------:R-:W-:-:S04]  /*0110*/  IMAD R22, R11, -0x140, R22 ;  /* 0xfffffec00b167824 */ /* 0x000fc800078e0216 */
[----:B--2---:R-:W-:-:S05]  /*0120*/  IMAD.WIDE R8, R22, 0x4, R8 ;  /* 0x0000000416087825 */ /* 0x004fca00078e0208 */
[----:B------:R1:W2:Y:S01]  /*0130*/  @!P0 LDG.E.EL.128 R4, desc[UR6][R8.64] ;  /* 0x0000000608048981 */ /* 0x0002a2000c2e1d00 */
[----:B------:R-:W-:Y:S01]  /*0140*/  SHF.R.U32.HI R20, RZ, 0x2, R2 ;  /* 0x00000002ff147819 */ /* 0x000fe20000011602 */
[----:B----4-:R-:W-:Y:S01]  /*0150*/  IMAD.SHL.U32 R21, R21, 0x40, RZ ;  /* 0x0000004015157824 */ /* 0x010fe200078e00ff */
[----:B------:R-:W-:Y:S01]  /*0160*/  CS2R R14, SRZ ;  /* 0x00000000000e7805 */ /* 0x000fe2000001ff00 */
[----:B------:R-:W-:Y:S01]  /*0170*/  IMAD R11, R11, 0x5000, R22 ;  /* 0x000050000b0b7824 */ /* 0x000fe200078e0216 */
[----:B------:R-:W-:Y:S01]  /*0180*/  SGXT.U32 R20, R20, 0x5 ;  /* 0x000000051414781a */ /* 0x000fe20000000000 */
[----:B0-----:R-:W-:-:S03]  /*0190*/  IMAD.WIDE R28, R22, 0x4, R16 ;  /* 0x00000004161c7825 */ /* 0x001fc600078e0210 */
[----:B------:R-:W-:Y:S02]  /*01a0*/  LOP3.LUT R10, R21, R20, RZ, 0xfc, !PT ;  /* 0x00000014150a7212 */ /* 0x000fe400078efcff */
[----:B-1----:R-:W-:Y:S02]  /*01b0*/  CS2R R8, SRZ ;  /* 0x0000000000087805 */ /* 0x002fe4000001ff00 */
[C---:B------:R-:W-:Y:S01]  /*01c0*/  ISETP.LT.AND P1, PT, R10.reuse, 0x40, !P0 ;  /* 0x000000400a00780c */ /* 0x040fe20004721270 */
[----:B------:R-:W-:Y:S01]  /*01d0*/  IMAD R27, R10, 0x140, R11 ;  /* 0x000001400a1b7824 */ /* 0x000fe200078e020b */
[----:B------:R-:W-:-:S03]  /*01e0*/  LOP3.LUT R11, R21, 0x20, R20, 0xfe, !PT ;  /* 0x00000020150b7812 */ /* 0x000fc600078efe14 */
[----:B------:R-:W-:Y:S01]  /*01f0*/  VIADD R13, R27, 0x2800 ;  /* 0x000028001b0d7836 */ /* 0x000fe20000000000 */
[----:B------:R-:W-:Y:S01]  /*0200*/  ISETP.LT.AND P2, PT, R11, 0x40, !P0 ;  /* 0x000000400b00780c */ /* 0x000fe20004741270 */
[--C-:B-----5:R-:W-:Y:S01]  /*0210*/  IMAD.WIDE R26, R27, 0x4, R24.reuse ;  /* 0x000000041b1a7825 */ /* 0x120fe200078e0218 */
[----:B------:R-:W-:Y:S02]  /*0220*/  CS2R R10, SRZ ;  /* 0x00000000000a7805 */ /* 0x000fe4000001ff00 */
[----:B------:R-:W-:Y:S02]  /*0230*/  CS2R R16, SRZ ;  /* 0x0000000000107805 */ /* 0x000fe4000001ff00 */
[----:B------:R-:W-:Y:S01]  /*0240*/  CS2R R18, SRZ ;  /* 0x0000000000127805 */ /* 0x000fe2000001ff00 */
[----:B------:R-:W-:Y:S01]  /*0250*/  IMAD.WIDE R24, R13, 0x4, R24 ;  /* 0x000000040d187825 */ /* 0x000fe200078e0218 */
[----:B------:R-:W-:Y:S01]  /*0260*/  CS2R R12, SRZ ;  /* 0x00000000000c7805 */ /* 0x000fe2000001ff00 */
[----:B------:R0:W3:Y:S05]  /*0270*/  @P1 LDG.E.EL.128 R8, desc[UR6][R26.64] ;  /* 0x000000061a081981 */ /* 0x0000ea000c2e1d00 */
[----:B------:R1:W3:Y:S04]  /*0280*/  @!P0 LDG.E.EL.128 R12, desc[UR6][R28.64] ;  /* 0x000000061c0c8981 */ /* 0x0002e8000c2e1d00 */
[----:B------:R4:W5:Y:S01]  /*0290*/  @P2 LDG.E.EL.128 R16, desc[UR6][R24.64] ;  /* 0x0000000618102981 */ /* 0x000962000c2e1d00 */
[----:B0-----:R-:W0:Y:S01]  /*02a0*/  LDC.64 R26, c[0x0][0x228] ;  /* 0x00008a00ff1a7b82 */ /* 0x001e220000000a00 */
[----:B--2---:R-:W-:Y:S01]  /*02b0*/  FADD R23, R4, 0.0010000000474974513054 ;  /* 0x3a83126f04177421 */ /* 0x004fe20000000000 */
[----:B------:R-:W-:Y:S01]  /*02c0*/  FADD R4, R7, 0.0010000000474974513054 ;  /* 0x3a83126f07047421 */ /* 0x000fe20000000000 */
[----:B------:R-:W-:Y:S01]  /*02d0*/  FADD R5, R5, 0.0010000000474974513054 ;  /* 0x3a83126f05057421 */ /* 0x000fe20000000000 */
[----:B------:R-:W-:-:S02]  /*02e0*/  IMAD.MOV.U32 R7, RZ, RZ, 0x3e800000 ;  /* 0x3e800000ff077424 */ /* 0x000fc400078e00ff */
[----:B------:R-:W-:Y:S01]  /*02f0*/  FADD R6, R6, 0.0010000000474974513054 ;  /* 0x3a83126f06067421 */ /* 0x000fe20000000000 */
[----:B------:R-:W2:Y:S08]  /*0300*/  MUFU.SQRT R23, R23 ;  /* 0x0000001700177308 */ /* 0x000eb00000002000 */
[----:B------:R-:W0:Y:S01]  /*0310*/  MUFU.SQRT R4, R4 ;  /* 0x0000000400047308 */ /* 0x000e220000002000 */
[----:B--2---:R-:W-:-:S07]  /*0320*/  FSETP.GT.AND P6, PT, R23, 8.50705917302346158658e+37, PT ;  /* 0x7e8000001700780b */ /* 0x004fce0003fc4000 */
[----:B-1----:R-:W1:Y:S01]  /*0330*/  MUFU.SQRT R29, R5 ;  /* 0x00000005001d7308 */ /* 0x002e620000002000 */
[----:B------:R-:W-:Y:S02]  /*0340*/  FSETP.GEU.AND P1, PT, R23, 1.175494350822287508e-38, PT ;  /* 0x008000001700780b */ /* 0x000fe40003f2e000 */
[----:B----4-:R-:W-:-:S05]  /*0350*/  FSEL R24, R7, 1, P6 ;  /* 0x3f80000007187808 */ /* 0x010fca0003000000 */
[----:B------:R-:W2:Y:S01]  /*0360*/  MUFU.SQRT R28, R6 ;  /* 0x00000006001c7308 */ /* 0x000ea20000002000 */
[----:B---3--:R-:W-:Y:S01]  /*0370*/  FADD R8, -R12, R8 ;  /* 0x000000080c087221 */ /* 0x008fe20000000100 */
[----:B------:R-:W-:Y:S01]  /*0380*/  @P6 FMUL R23, R23, 0.25 ;  /* 0x3e80000017176820 */ /* 0x000fe20000400000 */
[----:B0-----:R-:W-:-:S03]  /*0390*/  FSETP.GT.AND P6, PT, R4, 8.50705917302346158658e+37, PT ;  /* 0x7e8000000400780b */ /* 0x001fc60003fc4000 */
[----:B------:R-:W-:Y:S01]  /*03a0*/  @!P1 FMUL R24, R24, 16777216 ;  /* 0x4b80000018189820 */ /* 0x000fe20000400000 */
[----:B-1----:R-:W-:Y:S01]  /*03b0*/  FSETP.GT.AND P2, PT, R29, 8.50705917302346158658e+37, PT ;  /* 0x7e8000001d00780b */ /* 0x002fe20003f44000 */
[----:B------:R-:W-:Y:S01]  /*03c0*/  @!P1 FMUL R23, R23, 16777216 ;  /* 0x4b80000017179820 */ /* 0x000fe20000400000 */
[----:B------:R-:W-:Y:S01]  /*03d0*/  FSETP.GEU.AND P1, PT, R4, 1.175494350822287508e-38, PT ;  /* 0x008000000400780b */ /* 0x000fe20003f2e000 */
[----:B-----5:R-:W-:Y:S01]  /*03e0*/  FADD R17, -R13, R17 ;  /* 0x000000110d117221 */ /* 0x020fe20000000100 */
[----:B------:R-:W-:Y:S01]  /*03f0*/  FSETP.GEU.AND P3, PT, R29, 1.175494350822287508e-38, PT ;  /* 0x008000001d00780b */ /* 0x000fe20003f6e000 */
[----:B------:R0:W1:Y:S01]  /*0400*/  MUFU.RCP R5, R23 ;  /* 0x0000001700057308 */ /* 0x0000620000001000 */
[----:B------:R-:W-:Y:S01]  /*0410*/  FADD R18, -R14, R18 ;  /* 0x000000120e127221 */ /* 0x000fe20000000100 */
[----:B------:R-:W-:Y:S01]  /*0420*/  FADD R19, -R15, R19 ;  /* 0x000000130f137221 */ /* 0x000fe20000000100 */
[C---:B--2---:R-:W-:Y:S02]  /*0430*/  FSETP.GT.AND P4, PT, R28.reuse, 8.50705917302346158658e+37, PT ;  /* 0x7e8000001c00780b */ /* 0x044fe40003f84000 */
[----:B------:R-:W-:Y:S01]  /*0440*/  FSETP.GEU.AND P5, PT, R28, 1.175494350822287508e-38, PT ;  /* 0x008000001c00780b */ /* 0x000fe20003fae000 */
[----:B------:R-:W-:-:S02]  /*0450*/  @P6 FMUL R4, R4, 0.25 ;  /* 0x3e80000004046820 */ /* 0x000fc40000400000 */
[----:B------:R-:W-:Y:S01]  /*0460*/  @P2 FMUL R29, R29, 0.25 ;  /* 0x3e8000001d1d2820 */ /* 0x000fe20000400000 */
[----:B0-----:R-:W-:Y:S01]  /*0470*/  FADD R23, -R12, R16 ;  /* 0x000000100c177221 */ /* 0x001fe20000000100 */
[----:B------:R-:W-:Y:S01]  /*0480*/  @!P1 FMUL R4, R4, 16777216 ;  /* 0x4b80000004049820 */ /* 0x000fe20000400000 */
[----:B------:R-:W-:Y:S01]  /*0490*/  FADD R12, -R13, R9 ;  /* 0x000000090d0c7221 */ /* 0x000fe20000000100 */
[----:B------:R-:W-:Y:S01]  /*04a0*/  @!P3 FMUL R29, R29, 16777216 ;  /* 0x4b8000001d1db820 */ /* 0x000fe20000400000 */
[----:B------:R-:W-:Y:S01]  /*04b0*/  FADD R13, -R14, R10 ;  /* 0x0000000a0e0d7221 */ /* 0x000fe20000000100 */
[----:B------:R-:W-:Y:S01]  /*04c0*/  FADD R16, -R15, R11 ;  /* 0x0000000b0f107221 */ /* 0x000fe20000000100 */
[----:B-1----:R-:W-:Y:S01]  /*04d0*/  FMUL R5, R5, R24 ;  /* 0x0000001805057220 */ /* 0x002fe20000400000 */
[----:B------:R-:W0:Y:S01]  /*04e0*/  LDC.64 R10, c[0x0][0x230] ;  /* 0x00008c00ff0a7b82 */ /* 0x000e220000000a00 */
[----:B------:R1:W2:Y:S01]  /*04f0*/  MUFU.RCP R6, R29 ;  /* 0x0000001d00067308 */ /* 0x0002a20000001000 */
[----:B------:R-:W-:Y:S01]  /*0500*/  FSEL R9, R7, 1, P2 ;  /* 0x3f80000007097808 */ /* 0x000fe20001000000 */
[----:B------:R-:W-:Y:S01]  /*0510*/  FMUL R23, R5, R23 ;  /* 0x0000001705177220 */ /* 0x000fe20000400000 */
[C---:B------:R-:W-:Y:S01]  /*0520*/  FSEL R24, R7.reuse, 1, P4 ;  /* 0x3f80000007187808 */ /* 0x040fe20002000000 */
[----:B------:R-:W-:Y:S01]  /*0530*/  @P4 FMUL R28, R28, 0.25 ;  /* 0x3e8000001c1c4820 */ /* 0x000fe20000400000 */
[----:B------:R-:W-:Y:S01]  /*0540*/  FSEL R7, R7, 1, P6 ;  /* 0x3f80000007077808 */ /* 0x000fe20003000000 */
[----:B------:R-:W-:-:S02]  /*0550*/  @!P3 FMUL R9, R9, 16777216 ;  /* 0x4b8000000909b820 */ /* 0x000fc40000400000 */
[----:B------:R-:W3:Y:S01]  /*0560*/  MUFU.RCP R4, R4 ;  /* 0x0000000400047308 */ /* 0x000ee20000001000 */
[----:B-1----:R-:W-:Y:S01]  /*0570*/  FMUL R29, R5, R8 ;  /* 0x00000008051d7220 */ /* 0x002fe20000400000 */
[----:B------:R-:W-:Y:S01]  /*0580*/  @!P1 FMUL R7, R7, 16777216 ;  /* 0x4b80000007079820 */ /* 0x000fe20000400000 */
[----:B------:R-:W1:Y:S01]  /*0590*/  S2UR UR5, SR_CgaCtaId ;  /* 0x00000000000579c3 */ /* 0x000e620000008800 */
[----:B------:R-:W-:Y:S01]  /*05a0*/  @!P5 FMUL R28, R28, 16777216 ;  /* 0x4b8000001c1cd820 */ /* 0x000fe20000400000 */
[----:B------:R-:W-:Y:S01]  /*05b0*/  UMOV UR4, 0x400 ;  /* 0x0000040000047882 */ /* 0x000fe20000000000 */
[----:B------:R-:W-:Y:S01]  /*05c0*/  @!P5 FMUL R24, R24, 16777216 ;  /* 0x4b8000001818d820 */ /* 0x000fe20000400000 */
[----:B--2---:R-:W-:Y:S01]  /*05d0*/  FMUL R14, R6, R9 ;  /* 0x00000009060e7220 */ /* 0x004fe20000400000 */
[----:B------:R-:W-:Y:S01]  /*05e0*/  IMAD.WIDE R8, R22, 0x4, R26 ;  /* 0x0000000416087825 */ /* 0x000fe200078e021a */
[----:B------:R-:W2:Y:S03]  /*05f0*/  MUFU.RCP R25, R28 ;  /* 0x0000001c00197308 */ /* 0x000ea60000001000 */
[----:B---3--:R-:W-:Y:S01]  /*0600*/  FMUL R15, R4, R7 ;  /* 0x00000007040f7220 */ /* 0x008fe20000400000 */
[----:B------:R-:W-:-:S02]  /*0610*/  CS2R R4, SRZ ;  /* 0x0000000000047805 */ /* 0x000fc4000001ff00 */
[----:B------:R-:W-:Y:S01]  /*0620*/  CS2R R6, SRZ ;  /* 0x0000000000067805 */ /* 0x000fe2000001ff00 */
[----:B0-----:R-:W-:Y:S01]  /*0630*/  IMAD.WIDE R26, R22, 0x4, R10 ;  /* 0x00000004161a7825 */ /* 0x001fe200078e020a */
[----:B------:R-:W-:-:S04]  /*0640*/  CS2R R10, SRZ ;  /* 0x00000000000a7805 */ /* 0x000fc8000001ff00 */
[----:B------:R0:W3:Y:S01]  /*0650*/  @!P0 LDG.E.EL.128 R4, desc[UR6][R8.64] ;  /* 0x0000000608048981 */ /* 0x0000e2000c2e1d00 */
[----:B--2---:R-:W-:Y:S01]  /*0660*/  FMUL R25, R25, R24 ;  /* 0x0000001819197220 */ /* 0x004fe20000400000 */
[----:B0-----:R-:W-:-:S06]  /*0670*/  CS2R R8, SRZ ;  /* 0x0000000000087805 */ /* 0x001fcc000001ff00 */
[----:B------:R0:W3:Y:S01]  /*0680*/  @!P0 LDG.E.EL.128 R8, desc[UR6][R26.64] ;  /* 0x000000061a088981 */ /* 0x0000e2000c2e1d00 */
[----:B------:R-:W-:Y:S01]  /*0690*/  IMAD.SHL.U32 R22, R2, 0x100, RZ ;  /* 0x0000010002167824 */ /* 0x000fe200078e00ff */
[----:B-1----:R-:W-:-:S04]  /*06a0*/  UPRMT UR4, UR5, 0x654, UR4 ;  /* 0x0000065405047896 */ /* 0x002fc80008000004 */
[----:B------:R-:W-:-:S04]  /*06b0*/  LOP3.LUT R22, R22, 0x300, RZ, 0xc0, !PT ;  /* 0x0000030016167812 */ /* 0x000fc800078ec0ff */
[C---:B0-----:R-:W-:Y:S02]  /*06c0*/  LOP3.LUT R26, R22.reuse, 0xc0, RZ, 0xfc, !PT ;  /* 0x000000c0161a7812 */ /* 0x041fe400078efcff */
[----:B------:R-:W-:Y:S02]  /*06d0*/  LEA.HI R27, R22, UR4, RZ, 0x1c ;  /* 0x00000004161b7c11 */ /* 0x000fe4000f8fe0ff */
[----:B------:R-:W-:Y:S01]  /*06e0*/  LEA.HI R26, R26, UR4, RZ, 0x1c ;  /* 0x000000041a1a7c11 */ /* 0x000fe2000f8fe0ff */
[----:B------:R-:W-:Y:S01]  /*06f0*/  FMUL R13, R25, R13 ;  /* 0x0000000d190d7220 */ /* 0x000fe20000400000 */
[----:B------:R-:W-:Y:S01]  /*0700*/  FMUL R16, R15, R16 ;  /* 0x000000100f107220 */ /* 0x000fe20000400000 */
[----:B------:R-:W-:-:S04]  /*0710*/  SHF.R.U32.HI R2, RZ, 0x4, R2 ;  /* 0x00000004ff027819 */ /* 0x000fc80000011602 */
[----:B------:R-:W-:Y:S01]  /*0720*/  SGXT.U32 R2, R2, 0x3 ;  /* 0x000000030202781a */ /* 0x000fe20000000000 */
[-CC-:B---3--:R-:W-:Y:S01]  /*0730*/  FFMA R29, R29, R4.reuse, R8.reuse ;  /* 0x000000041d1d7223 */ /* 0x188fe20000000008 */
[----:B------:R-:W-:Y:S01]  /*0740*/  FFMA R23, R23, R4, R8 ;  /* 0x0000000417177223 */ /* 0x000fe20000000008 */
[C---:B------:R-:W-:Y:S02]  /*0750*/  LOP3.LUT R8, R22.reuse, R20, RZ, 0xfc, !PT ;  /* 0x0000001416087212 */ /* 0x040fe400078efcff */
[C---:B------:R-:W-:Y:S02]  /*0760*/  LOP3.LUT R4, R22.reuse, 0x40, RZ, 0xfc, !PT ;  /* 0x0000004016047812 */ /* 0x040fe400078efcff */
[----:B------:R-:W-:Y:S02]  /*0770*/  LOP3.LUT R20, R22, 0x80, RZ, 0xfc, !PT ;  /* 0x0000008016147812 */ /* 0x000fe400078efcff */
[----:B------:R-:W-:Y:S02]  /*0780*/  LEA.HI R4, R4, UR4, RZ, 0x1c ;  /* 0x0000000404047c11 */ /* 0x000fe4000f8fe0ff */
[----:B------:R-:W-:Y:S01]  /*0790*/  LEA.HI R24, R20, UR4, RZ, 0x1c ;  /* 0x0000000414187c11 */ /* 0x000fe2000f8fe0ff */
[----:B------:R-:W-:-:S02]  /*07a0*/  IMAD R22, R8, 0x4, R27 ;  /* 0x0000000408167824 */ /* 0x000fc400078e021b */
[C---:B------:R-:W-:Y:S02]  /*07b0*/  IMAD R20, R8.reuse, 0x4, R4 ;  /* 0x0000000408147824 */ /* 0x040fe400078e0204 */
[C---:B------:R-:W-:Y:S01]  /*07c0*/  IMAD R4, R8.reuse, 0x4, R24 ;  /* 0x0000000408047824 */ /* 0x040fe200078e0218 */
[----:B------:R-:W-:Y:S01]  /*07d0*/  LEA R8, R8, R26, 0x2 ;  /* 0x0000001a08087211 */ /* 0x000fe200078e10ff */
[C---:B------:R-:W-:Y:S01]  /*07e0*/  FMUL R26, R14.reuse, R17 ;  /* 0x000000110e1a7220 */ /* 0x040fe20000400000 */
[----:B------:R-:W-:Y:S01]  /*07f0*/  FMUL R14, R14, R12 ;  /* 0x0000000c0e0e7220 */ /* 0x000fe20000400000 */
[----:B------:R-:W0:Y:S01]  /*0800*/  S2R R24, SR_TID.X ;  /* 0x0000000000187919 */ /* 0x000e220000002100 */
[--C-:B------:R-:W-:Y:S02]  /*0810*/  FFMA R13, R13, R6, R10.reuse ;  /* 0x000000060d0d7223 */ /* 0x100fe4000000000a */
[----:B------:R-:W-:Y:S01]  /*0820*/  FFMA R14, R14, R5, R9 ;  /* 0x000000050e0e7223 */ /* 0x000fe20000000009 */
[----:B------:R-:W-:Y:S01]  /*0830*/  FFMA R16, R16, R7, R11 ;  /* 0x0000000710107223 */ /* 0x000fe2000000000b */
[----:B------:R-:W-:Y:S01]  /*0840*/  FMUL R17, R25, R18 ;  /* 0x0000001219117220 */ /* 0x000fe20000400000 */
[----:B------:R-:W-:Y:S01]  /*0850*/  FSETP.GEU.AND P0, PT, R29, RZ, PT ;  /* 0x000000ff1d00720b */ /* 0x000fe20003f0e000 */
[----:B------:R-:W-:Y:S01]  /*0860*/  FMUL R12, R15, R19 ;  /* 0x000000130f0c7220 */ /* 0x000fe20000400000 */
[----:B------:R-:W-:Y:S01]  /*0870*/  FSETP.GEU.AND P3, PT, R14, RZ, PT ;  /* 0x000000ff0e00720b */ /* 0x000fe20003f6e000 */
[----:B------:R-:W-:Y:S01]  /*0880*/  FFMA R26, R26, R5, R9 ;  /* 0x000000051a1a7223 */ /* 0x000fe20000000009 */
[----:B------:R-:W-:Y:S01]  /*0890*/  FSETP.GEU.AND P2, PT, R13, RZ, PT ;  /* 0x000000ff0d00720b */ /* 0x000fe20003f4e000 */
[----:B------:R-:W-:Y:S01]  /*08a0*/  FFMA R17, R17, R6, R10 ;  /* 0x0000000611117223 */ /* 0x000fe2000000000a */
[----:B------:R-:W-:Y:S01]  /*08b0*/  FSEL R29, R29, RZ, P0 ;  /* 0x000000ff1d1d7208 */ /* 0x000fe20000000000 */
[----:B------:R-:W-:Y:S01]  /*08c0*/  FFMA R12, R12, R7, R11 ;  /* 0x000000070c0c7223 */ /* 0x000fe2000000000b */
[----:B------:R-:W-:-:S02]  /*08d0*/  FSETP.GEU.AND P1, PT, R16, RZ, PT ;  /* 0x000000ff1000720b */ /* 0x000fc40003f2e000 */
[----:B------:R-:W-:Y:S02]  /*08e0*/  FSETP.GEU.AND P0, PT, R23, RZ, PT ;  /* 0x000000ff1700720b */ /* 0x000fe40003f0e000 */
[----:B------:R-:W-:Y:S02]  /*08f0*/  FSEL R7, R14, RZ, P3 ;  /* 0x000000ff0e077208 */ /* 0x000fe40001800000 */
[----:B------:R-:W-:Y:S02]  /*0900*/  FSEL R13, R13, RZ, P2 ;  /* 0x000000ff0d0d7208 */ /* 0x000fe40001000000 */
[----:B------:R-:W-:Y:S02]  /*0910*/  FSEL R9, R16, RZ, P1 ;  /* 0x000000ff10097208 */ /* 0x000fe40000800000 */
[----:B------:R-:W-:Y:S01]  /*0920*/  FSETP.GEU.AND P2, PT, R26, RZ, PT ;  /* 0x000000ff1a00720b */ /* 0x000fe20003f4e000 */
[----:B------:R-:W-:Y:S01]  /*0930*/  STS [R22], R29 ;  /* 0x0000001d16007388 */ /* 0x000fe20000000800 */
[----:B------:R-:W-:-:S02]  /*0940*/  FSEL R23, R23, RZ, P0 ;  /* 0x000000ff17177208 */ /* 0x000fc40000000000 */
[C---:B------:R-:W-:Y:S01]  /*0950*/  FSETP.GEU.AND P1, PT, R17.reuse, RZ, PT ;  /* 0x000000ff1100720b */ /* 0x040fe20003f2e000 */
[----:B------:R-:W-:Y:S01]  /*0960*/  STS [R20+0x100], R7 ;  /* 0x0001000714007388 */ /* 0x000fe20000000800 */
[----:B------:R-:W-:Y:S02]  /*0970*/  FSETP.GEU.AND P0, PT, R12, RZ, PT ;  /* 0x000000ff0c00720b */ /* 0x000fe40003f0e000 */
[----:B------:R-:W-:Y:S01]  /*0980*/  FSEL R11, R26, RZ, P2 ;  /* 0x000000ff1a0b7208 */ /* 0x000fe20001000000 */
[----:B------:R-:W-:Y:S01]  /*0990*/  STS [R4+0x200], R13 ;  /* 0x0002000d04007388 */ /* 0x000fe20000000800 */
[----:B------:R-:W-:-:S03]  /*09a0*/  FSEL R17, R17, RZ, P1 ;  /* 0x000000ff11117208 */ /* 0x000fc60000800000 */
[----:B------:R1:W-:Y:S04]  /*09b0*/  STS [R8+0x300], R9 ;  /* 0x0003000908007388 */ /* 0x0003e80000000800 */
[----:B------:R-:W-:Y:S01]  /*09c0*/  STS [R22+0x80], R23 ;  /* 0x0000801716007388 */ /* 0x000fe20000000800 */
[----:B-1----:R-:W-:-:S03]  /*09d0*/  FSEL R9, R12, RZ, P0 ;  /* 0x000000ff0c097208 */ /* 0x002fc60000000000 */
[----:B------:R-:W-:Y:S04]  /*09e0*/  STS [R20+0x180], R11 ;  /* 0x0001800b14007388 */ /* 0x000fe80000000800 */
[----:B------:R1:W-:Y:S04]  /*09f0*/  STS [R4+0x280], R17 ;  /* 0x0002801104007388 */ /* 0x0003e80000000800 */
[----:B------:R2:W-:Y:S01]  /*0a00*/  STS [R8+0x380], R9 ;  /* 0x0003800908007388 */ /* 0x0005e20000000800 */
[----:B0-----:R-:W-:-:S04]  /*0a10*/  SHF.R.U32.HI R6, RZ, 0x2, R24 ;  /* 0x00000002ff067819 */ /* 0x001fc80000011618 */
[----:B------:R-:W-:Y:S02]  /*0a20*/  LOP3.LUT R6, R6, 0x1c, RZ, 0xc0, !PT ;  /* 0x0000001c06067812 */ /* 0x000fe400078ec0ff */
[----:B------:R-:W-:-:S03]  /*0a30*/  LOP3.LUT R5, R0, 0x1fc, RZ, 0xc0, !PT ;  /* 0x000001fc00057812 */ /* 0x000fc600078ec0ff */
[----:B------:R-:W-:-:S04]  /*0a40*/  VIADD R6, R6, UR4 ;  /* 0x0000000406067c36 */ /* 0x000fc80008000000 */
[----:B------:R-:W-:Y:S01]  /*0a50*/  IMAD R10, R5, 0x4, R6 ;  /* 0x00000004050a7824 */ /* 0x000fe200078e0206 */
[----:B------:R-:W-:Y:S01]  /*0a60*/  BAR.SYNC.DEFER_BLOCKING 0x0 ;  /* 0x0000000000007b1d */ /* 0x000fe20000010000 */
[----:B------:R-:W-:-:S05]  /*0a70*/  LOP3.LUT R6, R2, R3, RZ, 0xfc, !PT ;  /* 0x0000000302067212 */ /* 0x000fca00078efcff */
[----:B------:R-:W-:Y:S02]  /*0a80*/  IMAD.HI R7, R6, 0x66666667, RZ ;  /* 0x6666666706077827 */ /* 0x000fe400078e02ff */
[----:B------:R-:W0:Y:S03]  /*0a90*/  LDC.64 R2, c[0x0][0x238] ;  /* 0x00008e00ff027b82 */ /* 0x000e260000000a00 */
[----:B-1----:R-:W-:Y:S01]  /*0aa0*/  SHF.R.U32.HI R4, RZ, 0x1f, R7 ;  /* 0x0000001fff047819 */ /* 0x002fe20000011607 */
[----:B------:R-:W-:Y:S04]  /*0ab0*/  LDS R12, [R10] ;  /* 0x000000000a0c7984 */ /* 0x000fe80000000800 */
[----:B------:R-:W-:Y:S04]  /*0ac0*/  LDS R13, [R10+0x4] ;  /* 0x000004000a0d7984 */ /* 0x000fe80000000800 */
[----:B------:R-:W-:Y:S04]  /*0ad0*/  LDS R14, [R10+0x8] ;  /* 0x000008000a0e7984 */ /* 0x000fe80000000800 */
[----:B------:R-:W1:Y:S01]  /*0ae0*/  LDS R15, [R10+0xc] ;  /* 0x00000c000a0f7984 */ /* 0x000e620000000800 */
[----:B------:R-:W-:-:S02]  /*0af0*/  LEA.HI.SX32 R7, R7, R4, 0x19 ;  /* 0x0000000407077211 */ /* 0x000fc400078fcaff */
[----:B------:R-:W-:Y:S02]  /*0b00*/  LOP3.LUT R0, R21, 0x3c, R0, 0xf8, !PT ;  /* 0x0000003c15007812 */ /* 0x000fe400078ef800 */
[----:B--2---:R-:W-:Y:S01]  /*0b10*/  LOP3.LUT R8, R5, 0x200, RZ, 0xfc, !PT ;  /* 0x0000020005087812 */ /* 0x004fe200078efcff */
[----:B------:R-:W-:Y:S01]  /*0b20*/  IMAD R9, R7, -0x140, R6 ;  /* 0xfffffec007097824 */ /* 0x000fe200078e0206 */
[----:B------:R-:W-:-:S03]  /*0b30*/  ISETP.GE.AND P0, PT, R0, 0x40, PT ;  /* 0x000000400000780c */ /* 0x000fc60003f06270 */
[----:B------:R-:W-:Y:S01]  /*0b40*/  IMAD R4, R9, 0x40, R0 ;  /* 0x0000004009047824 */ /* 0x000fe200078e0200 */
[----:B------:R-:W-:Y:S02]  /*0b50*/  SHF.R.U32.HI R9, RZ, 0x4, R8 ;  /* 0x00000004ff097819 */ /* 0x000fe40000011608 */
[C---:B------:R-:W-:Y:S02]  /*0b60*/  LOP3.LUT R8, R6.reuse, 0x8, RZ, 0xfc, !PT ;  /* 0x0000000806087812 */ /* 0x040fe400078efcff */
[----:B------:R-:W-:Y:S02]  /*0b70*/  ISETP.LT.AND P1, PT, R6, 0x500, !P0 ;  /* 0x000005000600780c */ /* 0x000fe40004721270 */
[----:B------:R-:W-:Y:S01]  /*0b80*/  ISETP.LT.AND P0, PT, R8, 0x500, !P0 ;  /* 0x000005000800780c */ /* 0x000fe20004701270 */
[----:B------:R-:W-:Y:S01]  /*0b90*/  IMAD R7, R7, 0x20000, R4 ;  /* 0x0002000007077824 */ /* 0x000fe200078e0204 */
[----:B------:R-:W-:-:S03]  /*0ba0*/  LOP3.LUT R9, R9, 0x3c, RZ, 0xc0, !PT ;  /* 0x0000003c09097812 */ /* 0x000fc600078ec0ff */
[----:B0-----:R-:W-:Y:S01]  /*0bb0*/  IMAD.WIDE R6, R7, 0x4, R2 ;  /* 0x0000000407067825 */ /* 0x001fe200078e0202 */
[----:B------:R-:W-:-:S05]  /*0bc0*/  IADD3 R4, R9, UR4, RZ ;  /* 0x0000000409047c10 */ /* 0x000fca000fffe0ff */
[----:B------:R-:W-:Y:S01]  /*0bd0*/  IMAD R16, R5, 0x4, R4 ;  /* 0x0000000405107824 */ /* 0x000fe200078e0204 */
[----:B-1----:R0:W-:Y:S02]  /*0be0*/  @P1 STG.E.128 desc[UR6][R6.64], R12 ;  /* 0x0000000c06001986 */ /* 0x0021e4000c101d06 */
[----:B0-----:R-:W-:Y:S05]  /*0bf0*/  @!P0 EXIT ;  /* 0x000000000000894d */ /* 0x001fea0003800000 */
[----:B------:R-:W-:Y:S01]  /*0c00*/  LDS R4, [R16+0x800] ;  /* 0x0008000010047984 */ /* 0x000fe20000000800 */
[----:B------:R-:W-:-:S03]  /*0c10*/  IMAD.HI R9, R8, 0x66666667, RZ ;  /* 0x6666666708097827 */ /* 0x000fc600078e02ff */
[----:B------:R-:W-:Y:S02]  /*0c20*/  LDS R5, [R16+0x804] ;  /* 0x0008040010057984 */ /* 0x000fe40000000800 */
[----:B------:R-:W-:Y:S02]  /*0c30*/  SHF.R.U32.HI R10, RZ, 0x1f, R9 ;  /* 0x0000001fff0a7819 */ /* 0x000fe40000011609 */
[----:B0-----:R-:W-:Y:S02]  /*0c40*/  LDS R6, [R16+0x808] ;  /* 0x0008080010067984 */ /* 0x001fe40000000800 */
[----:B------:R-:W-:Y:S02]  /*0c50*/  LEA.HI.SX32 R9, R9, R10, 0x19 ;  /* 0x0000000a09097211 */ /* 0x000fe400078fcaff */
[----:B------:R-:W0:Y:S03]  /*0c60*/  LDS R7, [R16+0x80c] ;  /* 0x00080c0010077984 */ /* 0x000e260000000800 */
[----:B------:R-:W-:-:S04]  /*0c70*/  IMAD R11, R9, -0x140, R8 ;  /* 0xfffffec0090b7824 */ /* 0x000fc800078e0208 */
[----:B------:R-:W-:-:S04]  /*0c80*/  IMAD R0, R11, 0x40, R0 ;  /* 0x000000400b007824 */ /* 0x000fc800078e0200 */
[----:B------:R-:W-:-:S04]  /*0c90*/  IMAD R9, R9, 0x20000, R0 ;  /* 0x0002000009097824 */ /* 0x000fc800078e0200 */
[----:B------:R-:W-:-:S05]  /*0ca0*/  IMAD.WIDE R2, R9, 0x4, R2 ;  /* 0x0000000409027825 */ /* 0x000fca00078e0202 */
[----:B0-----:R-:W-:Y:S01]  /*0cb0*/  STG.E.128 desc[UR6][R2.64], R4 ;  /* 0x0000000402007986 */ /* 0x001fe2000c101d06 */
[----:B------:R-:W-:Y:S05]  /*0cc0*/  EXIT ;  /* 0x000000000000794d */ /* 0x000fea0003800000 */
.L_x_0:
[----:B------:R-:W-:-:S00]  /*0cd0*/  BRA `(.L_x_0) ;  /* 0xfffffffc00fc7947 */ /* 0x000fc0000383ffff */
[----:B------:R-:W-:-:S00]  /*0ce0*/  NOP ;  /* 0x0000000000007918 */ /* 0x000fc00000000000 */
        /* <DEDUP_REMOVED lines=9> */
.L_x_1:


//--------------------- .nv.global.init           --------------------------
	.section	.nv.global.init,"aw",@progbits
.nv.global.init:
	.type		_$_str,@object
	.size		_$_str,(_$_str_$_2 - _$_str)
_$_str:
        /*0000*/ 	.byte	0x5f, 0x5f, 0x43, 0x55, 0x44, 0x41, 0x5f, 0x46, 0x54, 0x5a, 0x00
	.type		_$_str_$_2,@object
	.size		_$_str_$_2,(.L_1 - _$_str_$_2)
_$_str_$_2:
        /*000b*/ 	.byte	0x5f, 0x5f, 0x43, 0x55, 0x44, 0x41, 0x5f, 0x50, 0x52, 0x45, 0x43, 0x5f, 0x53, 0x51, 0x52, 0x54
        /*001b*/ 	.byte	0x00
.L_1:


//--------------------- .nv.shared.triton_poi_fused__native_batch_norm_legit_no_training_relu_50 --------------------------
	.section	.nv.shared.triton_poi_fused__native_batch_norm_legit_no_training_relu_50,"aw",@nobits
	.sectionflags	@""
	.align	16
	.zero		1024


//--------------------- .nv.constant0.triton_poi_fused__native_batch_norm_legit_no_training_relu_50 --------------------------
	.section	.nv.constant0.triton_poi_fused__native_batch_norm_legit_no_training_relu_50,"a",@progbits
	.sectionflags	@""
	.align	4
.nv.constant0.triton_poi_fused__native_batch_norm_legit_no_training_relu_50:
	.zero		584
